//
// Generated by NVIDIA NVVM Compiler
//
// Compiler Build ID: CL-36424714
// Cuda compilation tools, release 13.0, V13.0.88
// Based on NVVM 20.0.0
//

.version 9.0
.target sm_100
.address_size 64

	// .globl	_Z10cuda_hellov
.extern .func  (.param .b32 func_retval0) vprintf
(
	.param .b64 vprintf_param_0,
	.param .b64 vprintf_param_1
)
;
.global .align 1 .b8 $str[14] = {72, 101, 108, 108, 111, 32, 119, 111, 114, 108, 100, 33, 10};
.global .align 1 .b8 $str$1[4] = {37, 105, 32};

.visible .entry _Z10cuda_hellov()
{
	.reg .b32 	%r<3>;
	.reg .b64 	%rd<3>;

	mov.u64 	%rd1, $str;
	cvta.global.u64 	%rd2, %rd1;
	{ // callseq 0, 0
	.param .b64 param0;
	st.param.b64 	[param0], %rd2;
	.param .b64 param1;
	st.param.b64 	[param1], 0;
	.param .b32 retval0;
	call.uni (retval0), 
	vprintf, 
	(
	param0, 
	param1
	);
	ld.param.b32 	%r1, [retval0];
	} // callseq 0
	ret;

}
	// .globl	_Z11printThreadv
.visible .entry _Z11printThreadv()
{
	.local .align 8 .b8 	__local_depot1[8];
	.reg .b64 	%SP;
	.reg .b64 	%SPL;
	.reg .b32 	%r<4>;
	.reg .b64 	%rd<5>;

	mov.u64 	%SPL, __local_depot1;
	cvta.local.u64 	%SP, %SPL;
	add.u64 	%rd1, %SP, 0;
	add.u64 	%rd2, %SPL, 0;
	mov.u32 	%r1, %tid.x;
	st.local.u32 	[%rd2], %r1;
	mov.u64 	%rd3, $str$1;
	cvta.global.u64 	%rd4, %rd3;
	{ // callseq 1, 0
	.param .b64 param0;
	st.param.b64 	[param0], %rd4;
	.param .b64 param1;
	st.param.b64 	[param1], %rd1;
	.param .b32 retval0;
	call.uni (retval0), 
	vprintf, 
	(
	param0, 
	param1
	);
	ld.param.b32 	%r2, [retval0];
	} // callseq 1
	ret;

}
	// .globl	_Z9incrementiPi
.visible .entry _Z9incrementiPi(
	.param .u32 _Z9incrementiPi_param_0,
	.param .u64 .ptr .align 1 _Z9incrementiPi_param_1
)
{
	.reg .b32 	%r<4>;
	.reg .b64 	%rd<3>;

	ld.param.u32 	%r1, [_Z9incrementiPi_param_0];
	ld.param.u64 	%rd1, [_Z9incrementiPi_param_1];
	cvta.to.global.u64 	%rd2, %rd1;
	ld.global.u32 	%r2, [%rd2];
	add.s32 	%r3, %r2, %r1;
	st.global.u32 	[%rd2], %r3;
	ret;

}
	// .globl	_Z14incrementArrayPii
.visible .entry _Z14incrementArrayPii(
	.param .u64 .ptr .align 1 _Z14incrementArrayPii_param_0,
	.param .u32 _Z14incrementArrayPii_param_1
)
{
	.reg .b32 	%r<8>;
	.reg .b64 	%rd<5>;

	ld.param.u64 	%rd1, [_Z14incrementArrayPii_param_0];
	ld.param.u32 	%r1, [_Z14incrementArrayPii_param_1];
	cvta.to.global.u64 	%rd2, %rd1;
	mov.u32 	%r2, %ctaid.x;
	mov.u32 	%r3, %ntid.x;
	mov.u32 	%r4, %tid.x;
	mad.lo.s32 	%r5, %r2, %r3, %r4;
	mul.wide.s32 	%rd3, %r5, 4;
	add.s64 	%rd4, %rd2, %rd3;
	ld.global.u32 	%r6, [%rd4];
	add.s32 	%r7, %r6, %r1;
	st.global.u32 	[%rd4], %r7;
	ret;

}


// ===== COMPILED SASS (sm_100) =====

	.target	sm_100

	.elftype	@"ET_EXEC"


//--------------------- .note.nv.tkinfo           --------------------------
	.section	.note.nv.tkinfo,"",@"SHT_NOTE"
	.sectionflags	@"SHF_NOTE_NV_TKINFO"
	.tkinfo
        /*0018*/ 	.word	0x00000002
        /*0030*/ 	.string	""
        /*0030*/ 	.string	"ptxas"
        /*0030*/ 	.string	"Cuda compilation tools, release 13.0, V13.0.88"
        /*0030*/ 	.string	"Build cuda_13.0.r13.0/compiler.36424714_0"
        /*0030*/ 	.string	"-arch sm_100 -m 64 "



//--------------------- .note.nv.cuinfo           --------------------------
	.section	.note.nv.cuinfo,"",@"SHT_NOTE"
	.sectionflags	@"SHF_NOTE_NV_CUINFO"
        /*0018*/ 	.short	0x0002
        /*001a*/ 	.short	0x0064
        /*001c*/ 	.short	0x0082
	.zero		2


//--------------------- .nv.info                  --------------------------
	.section	.nv.info,"",@"SHT_CUDA_INFO"
	.align	4


	//----- nvinfo : EIATTR_REGCOUNT
	.align		4
        /*0000*/ 	.byte	0x04, 0x2f
        /*0002*/ 	.short	(.L_3 - .L_2)
	.align		4
.L_2:
        /*0004*/ 	.word	index@(_Z10cuda_hellov)
        /*0008*/ 	.word	0x00000018


	//----- nvinfo : EIATTR_FRAME_SIZE
	.align		4
.L_3:
        /*000c*/ 	.byte	0x04, 0x11
        /*000e*/ 	.short	(.L_5 - .L_4)
	.align		4
.L_4:
        /*0010*/ 	.word	index@(_Z10cuda_hellov)
        /*0014*/ 	.word	0x00000000


	//----- nvinfo : EIATTR_REGCOUNT
	.align		4
.L_5:
        /*0018*/ 	.byte	0x04, 0x2f
        /*001a*/ 	.short	(.L_7 - .L_6)
	.align		4
.L_6:
        /*001c*/ 	.word	index@(_Z11printThreadv)
        /*0020*/ 	.word	0x00000018


	//----- nvinfo : EIATTR_FRAME_SIZE
	.align		4
.L_7:
        /*0024*/ 	.byte	0x04, 0x11
        /*0026*/ 	.short	(.L_9 - .L_8)
	.align		4
.L_8:
        /*0028*/ 	.word	index@(_Z11printThreadv)
        /*002c*/ 	.word	0x00000008


	//----- nvinfo : EIATTR_REGCOUNT
	.align		4
.L_9:
        /*0030*/ 	.byte	0x04, 0x2f
        /*0032*/ 	.short	(.L_11 - .L_10)
	.align		4
.L_10:
        /*0034*/ 	.word	index@(_Z9incrementiPi)
        /*0038*/ 	.word	0x00000008


	//----- nvinfo : EIATTR_FRAME_SIZE
	.align		4
.L_11:
        /*003c*/ 	.byte	0x04, 0x11
        /*003e*/ 	.short	(.L_13 - .L_12)
	.align		4
.L_12:
        /*0040*/ 	.word	index@(_Z9incrementiPi)
        /*0044*/ 	.word	0x00000000


	//----- nvinfo : EIATTR_REGCOUNT
	.align		4
.L_13:
        /*0048*/ 	.byte	0x04, 0x2f
        /*004a*/ 	.short	(.L_15 - .L_14)
	.align		4
.L_14:
        /*004c*/ 	.word	index@(_Z14incrementArrayPii)
        /*0050*/ 	.word	0x00000008


	//----- nvinfo : EIATTR_FRAME_SIZE
	.align		4
.L_15:
        /*0054*/ 	.byte	0x04, 0x11
        /*0056*/ 	.short	(.L_17 - .L_16)
	.align		4
.L_16:
        /*0058*/ 	.word	index@(_Z14incrementArrayPii)
        /*005c*/ 	.word	0x00000000


	//----- nvinfo : EIATTR_MIN_STACK_SIZE
	.align		4
.L_17:
        /*0060*/ 	.byte	0x04, 0x12
        /*0062*/ 	.short	(.L_19 - .L_18)
	.align		4
.L_18:
        /*0064*/ 	.word	index@(_Z14incrementArrayPii)
        /*0068*/ 	.word	0x00000000


	//----- nvinfo : EIATTR_MIN_STACK_SIZE
	.align		4
.L_19:
        /*006c*/ 	.byte	0x04, 0x12
        /*006e*/ 	.short	(.L_21 - .L_20)
	.align		4
.L_20:
        /*0070*/ 	.word	index@(_Z9incrementiPi)
        /*0074*/ 	.word	0x00000000


	//----- nvinfo : EIATTR_MIN_STACK_SIZE
	.align		4
.L_21:
        /*0078*/ 	.byte	0x04, 0x12
        /*007a*/ 	.short	(.L_23 - .L_22)
	.align		4
.L_22:
        /*007c*/ 	.word	index@(_Z11printThreadv)
        /*0080*/ 	.word	0x00000008


	//----- nvinfo : EIATTR_MIN_STACK_SIZE
	.align		4
.L_23:
        /*0084*/ 	.byte	0x04, 0x12
        /*0086*/ 	.short	(.L_25 - .L_24)
	.align		4
.L_24:
        /*0088*/ 	.word	index@(_Z10cuda_hellov)
        /*008c*/ 	.word	0x00000000
.L_25:


//--------------------- .nv.compat                --------------------------
	.section	.nv.compat,"",@"SHT_CUDA_COMPAT_INFO"
	.align	4
        /*0000*/ 	.byte	0x02, 0x09, 0x00, 0x00, 0x02, 0x02, 0x01, 0x00, 0x02, 0x05, 0x05, 0x00, 0x03, 0x07, 0x01, 0x01
        /*0010*/ 	.byte	0x02, 0x03, 0x00, 0x00, 0x02, 0x06, 0x01, 0x00, 0x04, 0x0b, 0x08, 0x00, 0x09, 0x00, 0x00, 0x00
        /*0020*/ 	.byte	0x00, 0x00, 0x00, 0x00


//--------------------- .nv.info._Z14incrementArrayPii --------------------------
	.section	.nv.info._Z14incrementArrayPii,"",@"SHT_CUDA_INFO"
	.sectionflags	@""
	.align	4


	//----- nvinfo : EIATTR_CUDA_API_VERSION
	.align		4
        /*0000*/ 	.byte	0x04, 0x37
        /*0002*/ 	.short	(.L_27 - .L_26)
.L_26:
        /*0004*/ 	.word	0x00000082


	//----- nvinfo : EIATTR_KPARAM_INFO
	.align		4
.L_27:
        /*0008*/ 	.byte	0x04, 0x17
        /*000a*/ 	.short	(.L_29 - .L_28)
.L_28:
        /*000c*/ 	.word	0x00000000
        /*0010*/ 	.short	0x0001
        /*0012*/ 	.short	0x0008
        /*0014*/ 	.byte	0x00, 0xf0, 0x11, 0x00


	//----- nvinfo : EIATTR_KPARAM_INFO
	.align		4
.L_29:
        /*0018*/ 	.byte	0x04, 0x17
        /*001a*/ 	.short	(.L_31 - .L_30)
.L_30:
        /*001c*/ 	.word	0x00000000
        /*0020*/ 	.short	0x0000
        /*0022*/ 	.short	0x0000
        /*0024*/ 	.byte	0x00, 0xf5, 0x21, 0x00


	//----- nvinfo : EIATTR_SPARSE_MMA_MASK
	.align		4
.L_31:
        /*0028*/ 	.byte	0x03, 0x50
        /*002a*/ 	.short	0x0000


	//----- nvinfo : EIATTR_MAXREG_COUNT
	.align		4
        /*002c*/ 	.byte	0x03, 0x1b
        /*002e*/ 	.short	0x00ff


	//----- nvinfo : EIATTR_MERCURY_ISA_VERSION
	.align		4
        /*0030*/ 	.byte	0x03, 0x5f
        /*0032*/ 	.short	0x0101


	//----- nvinfo : EIATTR_VRC_CTA_INIT_COUNT
	.align		4
        /*0034*/ 	.byte	0x02, 0x4a
	.zero		1
	.zero		1


	//----- nvinfo : EIATTR_EXIT_INSTR_OFFSETS
	.align		4
        /*0038*/ 	.byte	0x04, 0x1c
        /*003a*/ 	.short	(.L_33 - .L_32)


	//   ....[0]....
.L_32:
        /*003c*/ 	.word	0x000000c0


	//----- nvinfo : EIATTR_CBANK_PARAM_SIZE
	.align		4
.L_33:
        /*0040*/ 	.byte	0x03, 0x19
        /*0042*/ 	.short	0x000c


	//----- nvinfo : EIATTR_PARAM_CBANK
	.align		4
        /*0044*/ 	.byte	0x04, 0x0a
        /*0046*/ 	.short	(.L_35 - .L_34)
	.align		4
.L_34:
        /*0048*/ 	.word	index@(.nv.constant0._Z14incrementArrayPii)
        /*004c*/ 	.short	0x0380
        /*004e*/ 	.short	0x000c


	//----- nvinfo : EIATTR_SW_WAR
	.align		4
.L_35:
        /*0050*/ 	.byte	0x04, 0x36
        /*0052*/ 	.short	(.L_37 - .L_36)
.L_36:
        /*0054*/ 	.word	0x00000008
.L_37:


//--------------------- .nv.info._Z9incrementiPi  --------------------------
	.section	.nv.info._Z9incrementiPi,"",@"SHT_CUDA_INFO"
	.sectionflags	@""
	.align	4


	//----- nvinfo : EIATTR_CUDA_API_VERSION
	.align		4
        /*0000*/ 	.byte	0x04, 0x37
        /*0002*/ 	.short	(.L_39 - .L_38)
.L_38:
        /*0004*/ 	.word	0x00000082


	//----- nvinfo : EIATTR_KPARAM_INFO
	.align		4
.L_39:
        /*0008*/ 	.byte	0x04, 0x17
        /*000a*/ 	.short	(.L_41 - .L_40)
.L_40:
        /*000c*/ 	.word	0x00000000
        /*0010*/ 	.short	0x0001
        /*0012*/ 	.short	0x0008
        /*0014*/ 	.byte	0x00, 0xf5, 0x21, 0x00


	//----- nvinfo : EIATTR_KPARAM_INFO
	.align		4
.L_41:
        /*0018*/ 	.byte	0x04, 0x17
        /*001a*/ 	.short	(.L_43 - .L_42)
.L_42:
        /*001c*/ 	.word	0x00000000
        /*0020*/ 	.short	0x0000
        /*0022*/ 	.short	0x0000
        /*0024*/ 	.byte	0x00, 0xf0, 0x11, 0x00


	//----- nvinfo : EIATTR_SPARSE_MMA_MASK
	.align		4
.L_43:
        /*0028*/ 	.byte	0x03, 0x50
        /*002a*/ 	.short	0x0000


	//----- nvinfo : EIATTR_MAXREG_COUNT
	.align		4
        /*002c*/ 	.byte	0x03, 0x1b
        /*002e*/ 	.short	0x00ff


	//----- nvinfo : EIATTR_MERCURY_ISA_VERSION
	.align		4
        /*0030*/ 	.byte	0x03, 0x5f
        /*0032*/ 	.short	0x0101


	//----- nvinfo : EIATTR_VRC_CTA_INIT_COUNT
	.align		4
        /*0034*/ 	.byte	0x02, 0x4a
	.zero		1
	.zero		1


	//----- nvinfo : EIATTR_EXIT_INSTR_OFFSETS
	.align		4
        /*0038*/ 	.byte	0x04, 0x1c
        /*003a*/ 	.short	(.L_45 - .L_44)


	//   ....[0]....
.L_44:
        /*003c*/ 	.word	0x00000070


	//----- nvinfo : EIATTR_CBANK_PARAM_SIZE
	.align		4
.L_45:
        /*0040*/ 	.byte	0x03, 0x19
        /*0042*/ 	.short	0x0010


	//----- nvinfo : EIATTR_PARAM_CBANK
	.align		4
        /*0044*/ 	.byte	0x04, 0x0a
        /*0046*/ 	.short	(.L_47 - .L_46)
	.align		4
.L_46:
        /*0048*/ 	.word	index@(.nv.constant0._Z9incrementiPi)
        /*004c*/ 	.short	0x0380
        /*004e*/ 	.short	0x0010


	//----- nvinfo : EIATTR_SW_WAR
	.align		4
.L_47:
        /*0050*/ 	.byte	0x04, 0x36
        /*0052*/ 	.short	(.L_49 - .L_48)
.L_48:
        /*0054*/ 	.word	0x00000008
.L_49:


//--------------------- .nv.info._Z11printThreadv --------------------------
	.section	.nv.info._Z11printThreadv,"",@"SHT_CUDA_INFO"
	.sectionflags	@""
	.align	4


	//----- nvinfo : EIATTR_CUDA_API_VERSION
	.align		4
        /*0000*/ 	.byte	0x04, 0x37
        /*0002*/ 	.short	(.L_51 - .L_50)
.L_50:
        /*0004*/ 	.word	0x00000082


	//----- nvinfo : EIATTR_SPARSE_MMA_MASK
	.align		4
.L_51:
        /*0008*/ 	.byte	0x03, 0x50
        /*000a*/ 	.short	0x0000


	//----- nvinfo : EIATTR_MAXREG_COUNT
	.align		4
        /*000c*/ 	.byte	0x03, 0x1b
        /*000e*/ 	.short	0x00ff


	//----- nvinfo : EIATTR_EXTERNS
	.align		4
        /*0010*/ 	.byte	0x04, 0x0f
        /*0012*/ 	.short	(.L_53 - .L_52)


	//   ....[0]....
	.align		4
.L_52:
        /*0014*/ 	.word	index@(vprintf)


	//----- nvinfo : EIATTR_MERCURY_ISA_VERSION
	.align		4
.L_53:
        /*0018*/ 	.byte	0x03, 0x5f
        /*001a*/ 	.short	0x0101


	//----- nvinfo : EIATTR_VRC_CTA_INIT_COUNT
	.align		4
        /*001c*/ 	.byte	0x02, 0x4a
	.zero		1
	.zero		1


	//----- nvinfo : EIATTR_SYSCALL_OFFSETS
	.align		4
        /*0020*/ 	.byte	0x04, 0x46
        /*0022*/ 	.short	(.L_55 - .L_54)


	//   ....[0]....
.L_54:
        /*0024*/ 	.word	0x000000e0


	//----- nvinfo : EIATTR_EXIT_INSTR_OFFSETS
	.align		4
.L_55:
        /*0028*/ 	.byte	0x04, 0x1c
        /*002a*/ 	.short	(.L_57 - .L_56)


	//   ....[0]....
.L_56:
        /*002c*/ 	.word	0x000000f0


	//----- nvinfo : EIATTR_SW_WAR
	.align		4
.L_57:
        /*0030*/ 	.byte	0x04, 0x36
        /*0032*/ 	.short	(.L_59 - .L_58)
.L_58:
        /*0034*/ 	.word	0x00000008
.L_59:


//--------------------- .nv.info._Z10cuda_hellov  --------------------------
	.section	.nv.info._Z10cuda_hellov,"",@"SHT_CUDA_INFO"
	.sectionflags	@""
	.align	4


	//----- nvinfo : EIATTR_CUDA_API_VERSION
	.align		4
        /*0000*/ 	.byte	0x04, 0x37
        /*0002*/ 	.short	(.L_61 - .L_60)
.L_60:
        /*0004*/ 	.word	0x00000082


	//----- nvinfo : EIATTR_SPARSE_MMA_MASK
	.align		4
.L_61:
        /*0008*/ 	.byte	0x03, 0x50
        /*000a*/ 	.short	0x0000


	//----- nvinfo : EIATTR_MAXREG_COUNT
	.align		4
        /*000c*/ 	.byte	0x03, 0x1b
        /*000e*/ 	.short	0x00ff


	//----- nvinfo : EIATTR_EXTERNS
	.align		4
        /*0010*/ 	.byte	0x04, 0x0f
        /*0012*/ 	.short	(.L_63 - .L_62)


	//   ....[0]....
	.align		4
.L_62:
        /*0014*/ 	.word	index@(vprintf)


	//----- nvinfo : EIATTR_MERCURY_ISA_VERSION
	.align		4
.L_63:
        /*0018*/ 	.byte	0x03, 0x5f
        /*001a*/ 	.short	0x0101


	//----- nvinfo : EIATTR_VRC_CTA_INIT_COUNT
	.align		4
        /*001c*/ 	.byte	0x02, 0x4a
	.zero		1
	.zero		1


	//----- nvinfo : EIATTR_SYSCALL_OFFSETS
	.align		4
        /*0020*/ 	.byte	0x04, 0x46
        /*0022*/ 	.short	(.L_65 - .L_64)


	//   ....[0]....
.L_64:
        /*0024*/ 	.word	0x00000080


	//----- nvinfo : EIATTR_EXIT_INSTR_OFFSETS
	.align		4
.L_65:
        /*0028*/ 	.byte	0x04, 0x1c
        /*002a*/ 	.short	(.L_67 - .L_66)


	//   ....[0]....
.L_66:
        /*002c*/ 	.word	0x00000090


	//----- nvinfo : EIATTR_SW_WAR
	.align		4
.L_67:
        /*0030*/ 	.byte	0x04, 0x36
        /*0032*/ 	.short	(.L_69 - .L_68)
.L_68:
        /*0034*/ 	.word	0x00000008
.L_69:


//--------------------- .nv.callgraph             --------------------------
	.section	.nv.callgraph,"",@"SHT_CUDA_CALLGRAPH"
	.align	4
	.sectionentsize	8
	.align		4
        /*0000*/ 	.word	0x00000000
	.align		4
        /*0004*/ 	.word	0xffffffff
	.align		4
        /*0008*/ 	.word	index@(_Z11printThreadv)
	.align		4
        /*000c*/ 	.word	index@(vprintf)
	.align		4
        /*0010*/ 	.word	index@(_Z10cuda_hellov)
	.align		4
        /*0014*/ 	.word	index@(vprintf)
	.align		4
        /*0018*/ 	.word	0x00000000
	.align		4
        /*001c*/ 	.word	0xfffffffe
	.align		4
        /*0020*/ 	.word	0x00000000
	.align		4
        /*0024*/ 	.word	0xfffffffd
	.align		4
        /*0028*/ 	.word	0x00000000
	.align		4
        /*002c*/ 	.word	0xfffffffc


//--------------------- .nv.constant4             --------------------------
	.section	.nv.constant4,"a",@progbits
	.align	8
	.align		8
.nv.constant4:
        /*0000*/ 	.dword	$str
	.align		8
        /*0008*/ 	.dword	$str$1
	.align		8
        /*0010*/ 	.dword	vprintf


//--------------------- .text._Z14incrementArrayPii --------------------------
	.section	.text._Z14incrementArrayPii,"ax",@progbits
	.align	128
        .global         _Z14incrementArrayPii
        .type           _Z14incrementArrayPii,@function
        .size           _Z14incrementArrayPii,(.L_x_6 - _Z14incrementArrayPii)
        .other          _Z14incrementArrayPii,@"STO_CUDA_ENTRY STV_DEFAULT"
_Z14incrementArrayPii:
.text._Z14incrementArrayPii:
[----:B------:R-:W-:Y:S01]  /*0000*/  LDC R1, c[0x0][0x37c] ;  /* 0x0000df00ff017b82 */ /* 0x000fe20000000800 */
[----:B------:R-:W0:Y:S07]  /*0010*/  S2R R0, SR_TID.X ;  /* 0x0000000000007919 */ /* 0x000e2e0000002100 */
[----:B------:R-:W0:Y:S01]  /*0020*/  S2UR UR6, SR_CTAID.X ;  /* 0x00000000000679c3 */ /* 0x000e220000002500 */
[----:B------:R-:W1:Y:S07]  /*0030*/  LDCU.64 UR4, c[0x0][0x358] ;  /* 0x00006b00ff0477ac */ /* 0x000e6e0008000a00 */
[----:B------:R-:W0:Y:S08]  /*0040*/  LDC R5, c[0x0][0x360] ;  /* 0x0000d800ff057b82 */ /* 0x000e300000000800 */
[----:B------:R-:W2:Y:S01]  /*0050*/  LDC.64 R2, c[0x0][0x380] ;  /* 0x0000e000ff027b82 */ /* 0x000ea20000000a00 */
[----:B0-----:R-:W-:Y:S01]  /*0060*/  IMAD R5, R5, UR6, R0 ;  /* 0x0000000605057c24 */ /* 0x001fe2000f8e0200 */
[----:B------:R-:W0:Y:S03]  /*0070*/  LDCU UR6, c[0x0][0x388] ;  /* 0x00007100ff0677ac */ /* 0x000e260008000800 */
[----:B--2---:R-:W-:-:S05]  /*0080*/  IMAD.WIDE R2, R5, 0x4, R2 ;  /* 0x0000000405027825 */ /* 0x004fca00078e0202 */
[----:B-1----:R-:W0:Y:S02]  /*0090*/  LDG.E R0, desc[UR4][R2.64] ;  /* 0x0000000402007981 */ /* 0x002e24000c1e1900 */
[----:B0-----:R-:W-:-:S05]  /*00a0*/  IADD3 R5, PT, PT, R0, UR6, RZ ;  /* 0x0000000600057c10 */ /* 0x001fca000fffe0ff */
[----:B------:R-:W-:Y:S01]  /*00b0*/  STG.E desc[UR4][R2.64], R5 ;  /* 0x0000000502007986 */ /* 0x000fe2000c101904 */
[----:B------:R-:W-:Y:S05]  /*00c0*/  EXIT ;  /* 0x000000000000794d */ /* 0x000fea0003800000 */
.L_x_0:
[----:B------:R-:W-:-:S00]  /*00d0*/  BRA `(.L_x_0) ;  /* 0xfffffffc00fc7947 */ /* 0x000fc0000383ffff */
[----:B------:R-:W-:-:S00]  /*00e0*/  NOP ;  /* 0x0000000000007918 */ /* 0x000fc00000000000 */
        /* <DEDUP_REMOVED lines=9> */
.L_x_6:


//--------------------- .text._Z9incrementiPi     --------------------------
	.section	.text._Z9incrementiPi,"ax",@progbits
	.align	128
        .global         _Z9incrementiPi
        .type           _Z9incrementiPi,@function
        .size           _Z9incrementiPi,(.L_x_7 - _Z9incrementiPi)
        .other          _Z9incrementiPi,@"STO_CUDA_ENTRY STV_DEFAULT"
_Z9incrementiPi:
.text._Z9incrementiPi:
[----:B------:R-:W-:Y:S08]  /*0000*/  LDC R1, c[0x0][0x37c] ;  /* 0x0000df00ff017b82 */ /* 0x000ff00000000800 */
[----:B------:R-:W0:Y:S01]  /*0010*/  LDC.64 R2, c[0x0][0x388] ;  /* 0x0000e200ff027b82 */ /* 0x000e220000000a00 */
[----:B------:R-:W0:Y:S01]  /*0020*/  LDCU.64 UR4, c[0x0][0x358] ;  /* 0x00006b00ff0477ac */ /* 0x000e220008000a00 */
[----:B------:R-:W1:Y:S01]  /*0030*/  LDCU UR6, c[0x0][0x380] ;  /* 0x00007000ff0677ac */ /* 0x000e620008000800 */
[----:B0-----:R-:W1:Y:S02]  /*0040*/  LDG.E R0, desc[UR4][R2.64] ;  /* 0x0000000402007981 */ /* 0x001e64000c1e1900 */
[----:B-1----:R-:W-:-:S05]  /*0050*/  IADD3 R5, PT, PT, R0, UR6, RZ ;  /* 0x0000000600057c10 */ /* 0x002fca000fffe0ff */
[----:B------:R-:W-:Y:S01]  /*0060*/  STG.E desc[UR4][R2.64], R5 ;  /* 0x0000000502007986 */ /* 0x000fe2000c101904 */
[----:B------:R-:W-:Y:S05]  /*0070*/  EXIT ;  /* 0x000000000000794d */ /* 0x000fea0003800000 */
.L_x_1:
        /* <DEDUP_REMOVED lines=16> */
.L_x_7:


//--------------------- .text._Z11printThreadv    --------------------------
	.section	.text._Z11printThreadv,"ax",@progbits
	.align	128
        .global         _Z11printThreadv
        .type           _Z11printThreadv,@function
        .size           _Z11printThreadv,(.L_x_8 - _Z11printThreadv)
        .other          _Z11printThreadv,@"STO_CUDA_ENTRY STV_DEFAULT"
_Z11printThreadv:
.text._Z11printThreadv:
[----:B------:R-:W0:Y:S01]  /*0000*/  LDC R1, c[0x0][0x37c] ;  /* 0x0000df00ff017b82 */ /* 0x000e220000000800 */
[----:B------:R-:W1:Y:S01]  /*0010*/  S2R R8, SR_TID.X ;  /* 0x0000000000087919 */ /* 0x000e620000002100 */
[----:B0-----:R-:W-:Y:S01]  /*0020*/  VIADD R1, R1, 0xfffffff8 ;  /* 0xfffffff801017836 */ /* 0x001fe20000000000 */
[----:B------:R-:W-:Y:S01]  /*0030*/  MOV R0, 0x10 ;  /* 0x0000001000007802 */ /* 0x000fe20000000f00 */
[----:B------:R-:W0:Y:S04]  /*0040*/  LDCU UR4, c[0x0][0x2f8] ;  /* 0x00005f00ff0477ac */ /* 0x000e280008000800 */
[----:B------:R2:W3:Y:S01]  /*0050*/  LDC.64 R2, c[0x4][R0] ;  /* 0x0100000000027b82 */ /* 0x0004e20000000a00 */
[----:B------:R-:W4:Y:S01]  /*0060*/  LDCU.64 UR6, c[0x4][0x8] ;  /* 0x01000100ff0677ac */ /* 0x000f220008000a00 */
[----:B------:R-:W5:Y:S01]  /*0070*/  LDCU UR5, c[0x0][0x2fc] ;  /* 0x00005f80ff0577ac */ /* 0x000f620008000800 */
[----:B0-----:R-:W-:Y:S01]  /*0080*/  IADD3 R6, P0, PT, R1, UR4, RZ ;  /* 0x0000000401067c10 */ /* 0x001fe2000ff1e0ff */
[----:B----4-:R-:W-:Y:S01]  /*0090*/  IMAD.U32 R4, RZ, RZ, UR6 ;  /* 0x00000006ff047e24 */ /* 0x010fe2000f8e00ff */
[----:B------:R-:W-:-:S03]  /*00a0*/  MOV R5, UR7 ;  /* 0x0000000700057c02 */ /* 0x000fc60008000f00 */
[----:B-----5:R-:W-:Y:S01]  /*00b0*/  IMAD.X R7, RZ, RZ, UR5, P0 ;  /* 0x00000005ff077e24 */ /* 0x020fe200080e06ff */
[----:B-1----:R2:W-:Y:S07]  /*00c0*/  STL [R1], R8 ;  /* 0x0000000801007387 */ /* 0x0025ee0000100800 */
[----:B------:R-:W-:-:S07]  /*00d0*/  LEPC R20, `(.L_x_2) ;  /* 0x000000001014794e */ /* 0x000fce0000000000 */
[----:B--23--:R-:W-:Y:S05]  /*00e0*/  CALL.ABS.NOINC R2 ;  /* 0x0000000002007343 */ /* 0x00cfea0003c00000 */
.L_x_2:
[----:B------:R-:W-:Y:S05]  /*00f0*/  EXIT ;  /* 0x000000000000794d */ /* 0x000fea0003800000 */
.L_x_3:
        /* <DEDUP_REMOVED lines=16> */
.L_x_8:


//--------------------- .text._Z10cuda_hellov     --------------------------
	.section	.text._Z10cuda_hellov,"ax",@progbits
	.align	128
        .global         _Z10cuda_hellov
        .type           _Z10cuda_hellov,@function
        .size           _Z10cuda_hellov,(.L_x_9 - _Z10cuda_hellov)
        .other          _Z10cuda_hellov,@"STO_CUDA_ENTRY STV_DEFAULT"
_Z10cuda_hellov:
.text._Z10cuda_hellov:
[----:B------:R-:W0:Y:S01]  /*0000*/  LDC R1, c[0x0][0x37c] ;  /* 0x0000df00ff017b82 */ /* 0x000e220000000800 */
[----:B------:R-:W-:Y:S01]  /*0010*/  MOV R0, 0x10 ;  /* 0x0000001000007802 */ /* 0x000fe20000000f00 */
[----:B------:R-:W1:Y:S01]  /*0020*/  LDCU.64 UR4, c[0x4][URZ] ;  /* 0x01000000ff0477ac */ /* 0x000e620008000a00 */
[----:B------:R-:W-:-:S05]  /*0030*/  CS2R R6, SRZ ;  /* 0x0000000000067805 */ /* 0x000fca000001ff00 */
[----:B------:R2:W3:Y:S01]  /*0040*/  LDC.64 R2, c[0x4][R0] ;  /* 0x0100000000027b82 */ /* 0x0004e20000000a00 */
[----:B-1----:R-:W-:Y:S02]  /*0050*/  IMAD.U32 R4, RZ, RZ, UR4 ;  /* 0x00000004ff047e24 */ /* 0x002fe4000f8e00ff */
[----:B--2---:R-:W-:-:S07]  /*0060*/  IMAD.U32 R5, RZ, RZ, UR5 ;  /* 0x00000005ff057e24 */ /* 0x004fce000f8e00ff */
[----:B------:R-:W-:-:S07]  /*0070*/  LEPC R20, `(.L_x_4) ;  /* 0x000000001014794e */ /* 0x000fce0000000000 */
[----:B0--3--:R-:W-:Y:S05]  /*0080*/  CALL.ABS.NOINC R2 ;  /* 0x0000000002007343 */ /* 0x009fea0003c00000 */
.L_x_4:
[----:B------:R-:W-:Y:S05]  /*0090*/  EXIT ;  /* 0x000000000000794d */ /* 0x000fea0003800000 */
.L_x_5:
        /* <DEDUP_REMOVED lines=14> */
.L_x_9:


//--------------------- .nv.global.init           --------------------------
	.section	.nv.global.init,"aw",@progbits
.nv.global.init:
	.type		$str$1,@object
	.size		$str$1,($str - $str$1)
$str$1:
        /*0000*/ 	.byte	0x25, 0x69, 0x20, 0x00
	.type		$str,@object
	.size		$str,(.L_0 - $str)
$str:
        /*0004*/ 	.byte	0x48, 0x65, 0x6c, 0x6c, 0x6f, 0x20, 0x77, 0x6f, 0x72, 0x6c, 0x64, 0x21, 0x0a, 0x00
.L_0:


//--------------------- .nv.shared.reserved.0     --------------------------
	.section	.nv.shared.reserved.0,"aw",@nobits
	.weak		__nv_reservedSMEM_offset_0_alias
	.size		__nv_reservedSMEM_offset_0_alias, 0, 64
	.other		__nv_reservedSMEM_offset_0_alias,@"STO_CUDA_RESERVED_SHARED STV_DEFAULT"
__nv_reservedSMEM_offset_0_alias:
	.zero		0
	.zero		64


//--------------------- .nv.constant0._Z14incrementArrayPii --------------------------
	.section	.nv.constant0._Z14incrementArrayPii,"a",@progbits
	.sectionflags	@""
	.align	4
.nv.constant0._Z14incrementArrayPii:
	.zero		908


//--------------------- .nv.constant0._Z9incrementiPi --------------------------
	.section	.nv.constant0._Z9incrementiPi,"a",@progbits
	.sectionflags	@""
	.align	4
.nv.constant0._Z9incrementiPi:
	.zero		912


//--------------------- .nv.constant0._Z11printThreadv --------------------------
	.section	.nv.constant0._Z11printThreadv,"a",@progbits
	.sectionflags	@""
	.align	4
.nv.constant0._Z11printThreadv:
	.zero		896


//--------------------- .nv.constant0._Z10cuda_hellov --------------------------
	.section	.nv.constant0._Z10cuda_hellov,"a",@progbits
	.sectionflags	@""
	.align	4
.nv.constant0._Z10cuda_hellov:
	.zero		896


//--------------------- SYMBOLS --------------------------

	.type		.nv.reservedSmem.offset0,@object
	.size		.nv.reservedSmem.offset0,0x4
	.type		vprintf,@function
